//
// Generated by NVIDIA NVVM Compiler
//
// Compiler Build ID: CL-36424714
// Cuda compilation tools, release 13.0, V13.0.88
// Based on NVVM 20.0.0
//

.version 9.0
.target sm_100
.address_size 64

	// .globl	_Z4f1d3P6float3

.visible .entry _Z4f1d3P6float3(
	.param .u64 .ptr .align 1 _Z4f1d3P6float3_param_0
)
{
	.reg .b32 	%r<2>;
	.reg .b32 	%f<7>;
	.reg .b64 	%rd<5>;

	ld.param.u64 	%rd1, [_Z4f1d3P6float3_param_0];
	cvta.to.global.u64 	%rd2, %rd1;
	mov.u32 	%r1, %tid.x;
	mul.wide.u32 	%rd3, %r1, 12;
	add.s64 	%rd4, %rd2, %rd3;
	ld.global.f32 	%f1, [%rd4];
	ld.global.f32 	%f2, [%rd4+4];
	ld.global.f32 	%f3, [%rd4+8];
	add.f32 	%f4, %f1, 0f3F800000;
	add.f32 	%f5, %f2, 0f3F800000;
	add.f32 	%f6, %f3, 0f3F800000;
	st.global.f32 	[%rd4], %f4;
	st.global.f32 	[%rd4+4], %f5;
	st.global.f32 	[%rd4+8], %f6;
	ret;

}


// ===== COMPILED SASS (sm_100) =====

	.target	sm_100

	.elftype	@"ET_EXEC"


//--------------------- .note.nv.tkinfo           --------------------------
	.section	.note.nv.tkinfo,"",@"SHT_NOTE"
	.sectionflags	@"SHF_NOTE_NV_TKINFO"
	.tkinfo
        /*0018*/ 	.word	0x00000002
        /*0030*/ 	.string	""
        /*0030*/ 	.string	"ptxas"
        /*0030*/ 	.string	"Cuda compilation tools, release 13.0, V13.0.88"
        /*0030*/ 	.string	"Build cuda_13.0.r13.0/compiler.36424714_0"
        /*0030*/ 	.string	"-arch sm_100 -m 64 "



//--------------------- .note.nv.cuinfo           --------------------------
	.section	.note.nv.cuinfo,"",@"SHT_NOTE"
	.sectionflags	@"SHF_NOTE_NV_CUINFO"
        /*0018*/ 	.short	0x0002
        /*001a*/ 	.short	0x0064
        /*001c*/ 	.short	0x0082
	.zero		2


//--------------------- .nv.info                  --------------------------
	.section	.nv.info,"",@"SHT_CUDA_INFO"
	.align	4


	//----- nvinfo : EIATTR_REGCOUNT
	.align		4
        /*0000*/ 	.byte	0x04, 0x2f
        /*0002*/ 	.short	(.L_1 - .L_0)
	.align		4
.L_0:
        /*0004*/ 	.word	index@(_Z4f1d3P6float3)
        /*0008*/ 	.word	0x0000000c


	//----- nvinfo : EIATTR_FRAME_SIZE
	.align		4
.L_1:
        /*000c*/ 	.byte	0x04, 0x11
        /*000e*/ 	.short	(.L_3 - .L_2)
	.align		4
.L_2:
        /*0010*/ 	.word	index@(_Z4f1d3P6float3)
        /*0014*/ 	.word	0x00000000


	//----- nvinfo : EIATTR_MIN_STACK_SIZE
	.align		4
.L_3:
        /*0018*/ 	.byte	0x04, 0x12
        /*001a*/ 	.short	(.L_5 - .L_4)
	.align		4
.L_4:
        /*001c*/ 	.word	index@(_Z4f1d3P6float3)
        /*0020*/ 	.word	0x00000000
.L_5:


//--------------------- .nv.compat                --------------------------
	.section	.nv.compat,"",@"SHT_CUDA_COMPAT_INFO"
	.align	4
        /*0000*/ 	.byte	0x02, 0x09, 0x00, 0x00, 0x02, 0x02, 0x01, 0x00, 0x02, 0x05, 0x05, 0x00, 0x03, 0x07, 0x01, 0x01
        /*0010*/ 	.byte	0x02, 0x03, 0x00, 0x00, 0x02, 0x06, 0x01, 0x00, 0x04, 0x0b, 0x08, 0x00, 0x09, 0x00, 0x00, 0x00
        /*0020*/ 	.byte	0x00, 0x00, 0x00, 0x00


//--------------------- .nv.info._Z4f1d3P6float3  --------------------------
	.section	.nv.info._Z4f1d3P6float3,"",@"SHT_CUDA_INFO"
	.sectionflags	@""
	.align	4


	//----- nvinfo : EIATTR_CUDA_API_VERSION
	.align		4
        /*0000*/ 	.byte	0x04, 0x37
        /*0002*/ 	.short	(.L_7 - .L_6)
.L_6:
        /*0004*/ 	.word	0x00000082


	//----- nvinfo : EIATTR_KPARAM_INFO
	.align		4
.L_7:
        /*0008*/ 	.byte	0x04, 0x17
        /*000a*/ 	.short	(.L_9 - .L_8)
.L_8:
        /*000c*/ 	.word	0x00000000
        /*0010*/ 	.short	0x0000
        /*0012*/ 	.short	0x0000
        /*0014*/ 	.byte	0x00, 0xf5, 0x21, 0x00


	//----- nvinfo : EIATTR_SPARSE_MMA_MASK
	.align		4
.L_9:
        /*0018*/ 	.byte	0x03, 0x50
        /*001a*/ 	.short	0x0000


	//----- nvinfo : EIATTR_MAXREG_COUNT
	.align		4
        /*001c*/ 	.byte	0x03, 0x1b
        /*001e*/ 	.short	0x00ff


	//----- nvinfo : EIATTR_MERCURY_ISA_VERSION
	.align		4
        /*0020*/ 	.byte	0x03, 0x5f
        /*0022*/ 	.short	0x0101


	//----- nvinfo : EIATTR_VRC_CTA_INIT_COUNT
	.align		4
        /*0024*/ 	.byte	0x02, 0x4a
	.zero		1
	.zero		1


	//----- nvinfo : EIATTR_EXIT_INSTR_OFFSETS
	.align		4
        /*0028*/ 	.byte	0x04, 0x1c
        /*002a*/ 	.short	(.L_11 - .L_10)


	//   ....[0]....
.L_10:
        /*002c*/ 	.word	0x000000e0


	//----- nvinfo : EIATTR_CBANK_PARAM_SIZE
	.align		4
.L_11:
        /*0030*/ 	.byte	0x03, 0x19
        /*0032*/ 	.short	0x0008


	//----- nvinfo : EIATTR_PARAM_CBANK
	.align		4
        /*0034*/ 	.byte	0x04, 0x0a
        /*0036*/ 	.short	(.L_13 - .L_12)
	.align		4
.L_12:
        /*0038*/ 	.word	index@(.nv.constant0._Z4f1d3P6float3)
        /*003c*/ 	.short	0x0380
        /*003e*/ 	.short	0x0008


	//----- nvinfo : EIATTR_SW_WAR
	.align		4
.L_13:
        /*0040*/ 	.byte	0x04, 0x36
        /*0042*/ 	.short	(.L_15 - .L_14)
.L_14:
        /*0044*/ 	.word	0x00000008
.L_15:


//--------------------- .nv.callgraph             --------------------------
	.section	.nv.callgraph,"",@"SHT_CUDA_CALLGRAPH"
	.align	4
	.sectionentsize	8
	.align		4
        /*0000*/ 	.word	0x00000000
	.align		4
        /*0004*/ 	.word	0xffffffff
	.align		4
        /*0008*/ 	.word	0x00000000
	.align		4
        /*000c*/ 	.word	0xfffffffe
	.align		4
        /*0010*/ 	.word	0x00000000
	.align		4
        /*0014*/ 	.word	0xfffffffd
	.align		4
        /*0018*/ 	.word	0x00000000
	.align		4
        /*001c*/ 	.word	0xfffffffc


//--------------------- .text._Z4f1d3P6float3     --------------------------
	.section	.text._Z4f1d3P6float3,"ax",@progbits
	.align	128
        .global         _Z4f1d3P6float3
        .type           _Z4f1d3P6float3,@function
        .size           _Z4f1d3P6float3,(.L_x_1 - _Z4f1d3P6float3)
        .other          _Z4f1d3P6float3,@"STO_CUDA_ENTRY STV_DEFAULT"
_Z4f1d3P6float3:
.text._Z4f1d3P6float3:
[----:B------:R-:W-:Y:S01]  /*0000*/  LDC R1, c[0x0][0x37c] ;  /* 0x0000df00ff017b82 */ /* 0x000fe20000000800 */
[----:B------:R-:W0:Y:S07]  /*0010*/  S2R R5, SR_TID.X ;  /* 0x0000000000057919 */ /* 0x000e2e0000002100 */
[----:B------:R-:W0:Y:S01]  /*0020*/  LDC.64 R2, c[0x0][0x380] ;  /* 0x0000e000ff027b82 */ /* 0x000e220000000a00 */
[----:B------:R-:W1:Y:S01]  /*0030*/  LDCU.64 UR4, c[0x0][0x358] ;  /* 0x00006b00ff0477ac */ /* 0x000e620008000a00 */
[----:B0-----:R-:W-:-:S05]  /*0040*/  IMAD.WIDE.U32 R2, R5, 0xc, R2 ;  /* 0x0000000c05027825 */ /* 0x001fca00078e0002 */
[----:B-1----:R-:W2:Y:S04]  /*0050*/  LDG.E R0, desc[UR4][R2.64] ;  /* 0x0000000402007981 */ /* 0x002ea8000c1e1900 */
[----:B------:R-:W3:Y:S04]  /*0060*/  LDG.E R4, desc[UR4][R2.64+0x4] ;  /* 0x0000040402047981 */ /* 0x000ee8000c1e1900 */
[----:B------:R-:W4:Y:S01]  /*0070*/  LDG.E R5, desc[UR4][R2.64+0x8] ;  /* 0x0000080402057981 */ /* 0x000f22000c1e1900 */
[----:B--2---:R-:W-:Y:S01]  /*0080*/  FADD R7, R0, 1 ;  /* 0x3f80000000077421 */ /* 0x004fe20000000000 */
[----:B---3--:R-:W-:-:S04]  /*0090*/  FADD R9, R4, 1 ;  /* 0x3f80000004097421 */ /* 0x008fc80000000000 */
[----:B------:R-:W-:Y:S01]  /*00a0*/  STG.E desc[UR4][R2.64], R7 ;  /* 0x0000000702007986 */ /* 0x000fe2000c101904 */
[----:B----4-:R-:W-:-:S03]  /*00b0*/  FADD R5, R5, 1 ;  /* 0x3f80000005057421 */ /* 0x010fc60000000000 */
[----:B------:R-:W-:Y:S04]  /*00c0*/  STG.E desc[UR4][R2.64+0x4], R9 ;  /* 0x0000040902007986 */ /* 0x000fe8000c101904 */
[----:B------:R-:W-:Y:S01]  /*00d0*/  STG.E desc[UR4][R2.64+0x8], R5 ;  /* 0x0000080502007986 */ /* 0x000fe2000c101904 */
[----:B------:R-:W-:Y:S05]  /*00e0*/  EXIT ;  /* 0x000000000000794d */ /* 0x000fea0003800000 */
.L_x_0:
[----:B------:R-:W-:-:S00]  /*00f0*/  BRA `(.L_x_0) ;  /* 0xfffffffc00fc7947 */ /* 0x000fc0000383ffff */
[----:B------:R-:W-:-:S00]  /*0100*/  NOP ;  /* 0x0000000000007918 */ /* 0x000fc00000000000 */
[----:B------:R-:W-:-:S00]  /*0110*/  NOP ;  /* 0x0000000000007918 */ /* 0x000fc00000000000 */
[----:B------:R-:W-:-:S00]  /*0120*/  NOP ;  /* 0x0000000000007918 */ /* 0x000fc00000000000 */
[----:B------:R-:W-:-:S00]  /*0130*/  NOP ;  /* 0x0000000000007918 */ /* 0x000fc00000000000 */
[----:B------:R-:W-:-:S00]  /*0140*/  NOP ;  /* 0x0000000000007918 */ /* 0x000fc00000000000 */
[----:B------:R-:W-:-:S00]  /*0150*/  NOP ;  /* 0x0000000000007918 */ /* 0x000fc00000000000 */
[----:B------:R-:W-:-:S00]  /*0160*/  NOP ;  /* 0x0000000000007918 */ /* 0x000fc00000000000 */
[----:B------:R-:W-:-:S00]  /*0170*/  NOP ;  /* 0x0000000000007918 */ /* 0x000fc00000000000 */
.L_x_1:


//--------------------- .nv.shared.reserved.0     --------------------------
	.section	.nv.shared.reserved.0,"aw",@nobits
	.weak		__nv_reservedSMEM_offset_0_alias
	.size		__nv_reservedSMEM_offset_0_alias, 0, 64
	.other		__nv_reservedSMEM_offset_0_alias,@"STO_CUDA_RESERVED_SHARED STV_DEFAULT"
__nv_reservedSMEM_offset_0_alias:
	.zero		0
	.zero		64


//--------------------- .nv.constant0._Z4f1d3P6float3 --------------------------
	.section	.nv.constant0._Z4f1d3P6float3,"a",@progbits
	.sectionflags	@""
	.align	4
.nv.constant0._Z4f1d3P6float3:
	.zero		904


//--------------------- SYMBOLS --------------------------

	.type		.nv.reservedSmem.offset0,@object
	.size		.nv.reservedSmem.offset0,0x4
